//
// Generated by NVIDIA NVVM Compiler
//
// Compiler Build ID: CL-36424714
// Cuda compilation tools, release 13.0, V13.0.88
// Based on NVVM 20.0.0
//

.version 9.0
.target sm_100
.address_size 64

	// .globl	default_function_kernel

.visible .entry default_function_kernel(
	.param .u64 .ptr .align 1 default_function_kernel_param_0,
	.param .u64 .ptr .align 1 default_function_kernel_param_1
)
.maxntid 48
{
	.reg .b16 	%rs<10>;
	.reg .b32 	%r<17>;
	.reg .b32 	%f<2>;
	.reg .b64 	%rd<9>;

	ld.param.u64 	%rd1, [default_function_kernel_param_0];
	ld.param.u64 	%rd2, [default_function_kernel_param_1];
	cvta.to.global.u64 	%rd3, %rd2;
	cvta.to.global.u64 	%rd4, %rd1;
	mov.u32 	%r1, %ctaid.x;
	mul.hi.u32 	%r2, %r1, 1272582903;
	shr.u32 	%r3, %r2, 3;
	mul.lo.s32 	%r4, %r3, 27;
	sub.s32 	%r5, %r1, %r4;
	mov.u32 	%r6, %tid.x;
	cvt.u16.u32 	%rs1, %r6;
	mul.lo.s16 	%rs2, %rs1, 43;
	shr.u16 	%rs3, %rs2, 9;
	cvt.u16.u32 	%rs4, %r5;
	shl.b16 	%rs5, %rs4, 2;
	add.s16 	%rs6, %rs5, %rs3;
	and.b16  	%rs7, %rs6, 255;
	mul.lo.s16 	%rs8, %rs7, 43;
	shr.u16 	%rs9, %rs8, 8;
	mul.wide.u16 	%r7, %rs9, 18;
	mad.lo.s32 	%r8, %r1, 12, %r6;
	mul.hi.u32 	%r9, %r8, 954437177;
	shr.u32 	%r10, %r9, 3;
	mul.lo.s32 	%r11, %r10, 36;
	sub.s32 	%r12, %r8, %r11;
	shr.u32 	%r13, %r12, 1;
	mad.lo.s32 	%r14, %r3, 324, %r13;
	add.s32 	%r15, %r14, %r7;
	mul.wide.u32 	%rd5, %r15, 4;
	add.s64 	%rd6, %rd4, %rd5;
	ld.global.nc.f32 	%f1, [%rd6];
	mad.lo.s32 	%r16, %r1, 36, %r8;
	mul.wide.u32 	%rd7, %r16, 4;
	add.s64 	%rd8, %rd3, %rd7;
	st.global.f32 	[%rd8], %f1;
	ret;

}


// ===== COMPILED SASS (sm_100) =====

	.target	sm_100

	.elftype	@"ET_EXEC"


//--------------------- .note.nv.tkinfo           --------------------------
	.section	.note.nv.tkinfo,"",@"SHT_NOTE"
	.sectionflags	@"SHF_NOTE_NV_TKINFO"
	.tkinfo
        /*0018*/ 	.word	0x00000002
        /*0030*/ 	.string	""
        /*0030*/ 	.string	"ptxas"
        /*0030*/ 	.string	"Cuda compilation tools, release 13.0, V13.0.88"
        /*0030*/ 	.string	"Build cuda_13.0.r13.0/compiler.36424714_0"
        /*0030*/ 	.string	"-arch sm_100 -m 64 "



//--------------------- .note.nv.cuinfo           --------------------------
	.section	.note.nv.cuinfo,"",@"SHT_NOTE"
	.sectionflags	@"SHF_NOTE_NV_CUINFO"
        /*0018*/ 	.short	0x0002
        /*001a*/ 	.short	0x0064
        /*001c*/ 	.short	0x0082
	.zero		2


//--------------------- .nv.info                  --------------------------
	.section	.nv.info,"",@"SHT_CUDA_INFO"
	.align	4


	//----- nvinfo : EIATTR_REGCOUNT
	.align		4
        /*0000*/ 	.byte	0x04, 0x2f
        /*0002*/ 	.short	(.L_1 - .L_0)
	.align		4
.L_0:
        /*0004*/ 	.word	index@(default_function_kernel)
        /*0008*/ 	.word	0x0000000c


	//----- nvinfo : EIATTR_FRAME_SIZE
	.align		4
.L_1:
        /*000c*/ 	.byte	0x04, 0x11
        /*000e*/ 	.short	(.L_3 - .L_2)
	.align		4
.L_2:
        /*0010*/ 	.word	index@(default_function_kernel)
        /*0014*/ 	.word	0x00000000


	//----- nvinfo : EIATTR_MIN_STACK_SIZE
	.align		4
.L_3:
        /*0018*/ 	.byte	0x04, 0x12
        /*001a*/ 	.short	(.L_5 - .L_4)
	.align		4
.L_4:
        /*001c*/ 	.word	index@(default_function_kernel)
        /*0020*/ 	.word	0x00000000
.L_5:


//--------------------- .nv.compat                --------------------------
	.section	.nv.compat,"",@"SHT_CUDA_COMPAT_INFO"
	.align	4
        /*0000*/ 	.byte	0x02, 0x09, 0x00, 0x00, 0x02, 0x02, 0x01, 0x00, 0x02, 0x05, 0x05, 0x00, 0x03, 0x07, 0x01, 0x01
        /*0010*/ 	.byte	0x02, 0x03, 0x00, 0x00, 0x02, 0x06, 0x01, 0x00, 0x04, 0x0b, 0x08, 0x00, 0x09, 0x00, 0x00, 0x00
        /*0020*/ 	.byte	0x00, 0x00, 0x00, 0x00


//--------------------- .nv.info.default_function_kernel --------------------------
	.section	.nv.info.default_function_kernel,"",@"SHT_CUDA_INFO"
	.sectionflags	@""
	.align	4


	//----- nvinfo : EIATTR_CUDA_API_VERSION
	.align		4
        /*0000*/ 	.byte	0x04, 0x37
        /*0002*/ 	.short	(.L_7 - .L_6)
.L_6:
        /*0004*/ 	.word	0x00000082


	//----- nvinfo : EIATTR_KPARAM_INFO
	.align		4
.L_7:
        /*0008*/ 	.byte	0x04, 0x17
        /*000a*/ 	.short	(.L_9 - .L_8)
.L_8:
        /*000c*/ 	.word	0x00000000
        /*0010*/ 	.short	0x0001
        /*0012*/ 	.short	0x0008
        /*0014*/ 	.byte	0x00, 0xf5, 0x21, 0x00


	//----- nvinfo : EIATTR_KPARAM_INFO
	.align		4
.L_9:
        /*0018*/ 	.byte	0x04, 0x17
        /*001a*/ 	.short	(.L_11 - .L_10)
.L_10:
        /*001c*/ 	.word	0x00000000
        /*0020*/ 	.short	0x0000
        /*0022*/ 	.short	0x0000
        /*0024*/ 	.byte	0x00, 0xf5, 0x21, 0x00


	//----- nvinfo : EIATTR_SPARSE_MMA_MASK
	.align		4
.L_11:
        /*0028*/ 	.byte	0x03, 0x50
        /*002a*/ 	.short	0x0000


	//----- nvinfo : EIATTR_MAXREG_COUNT
	.align		4
        /*002c*/ 	.byte	0x03, 0x1b
        /*002e*/ 	.short	0x00ff


	//----- nvinfo : EIATTR_MERCURY_ISA_VERSION
	.align		4
        /*0030*/ 	.byte	0x03, 0x5f
        /*0032*/ 	.short	0x0101


	//----- nvinfo : EIATTR_VRC_CTA_INIT_COUNT
	.align		4
        /*0034*/ 	.byte	0x02, 0x4a
	.zero		1
	.zero		1


	//----- nvinfo : EIATTR_EXIT_INSTR_OFFSETS
	.align		4
        /*0038*/ 	.byte	0x04, 0x1c
        /*003a*/ 	.short	(.L_13 - .L_12)


	//   ....[0]....
.L_12:
        /*003c*/ 	.word	0x000001d0


	//----- nvinfo : EIATTR_MAX_THREADS
	.align		4
.L_13:
        /*0040*/ 	.byte	0x04, 0x05
        /*0042*/ 	.short	(.L_15 - .L_14)
.L_14:
        /*0044*/ 	.word	0x00000030
        /*0048*/ 	.word	0x00000001
        /*004c*/ 	.word	0x00000001


	//----- nvinfo : EIATTR_CBANK_PARAM_SIZE
	.align		4
.L_15:
        /*0050*/ 	.byte	0x03, 0x19
        /*0052*/ 	.short	0x0010


	//----- nvinfo : EIATTR_PARAM_CBANK
	.align		4
        /*0054*/ 	.byte	0x04, 0x0a
        /*0056*/ 	.short	(.L_17 - .L_16)
	.align		4
.L_16:
        /*0058*/ 	.word	index@(.nv.constant0.default_function_kernel)
        /*005c*/ 	.short	0x0380
        /*005e*/ 	.short	0x0010


	//----- nvinfo : EIATTR_SW_WAR
	.align		4
.L_17:
        /*0060*/ 	.byte	0x04, 0x36
        /*0062*/ 	.short	(.L_19 - .L_18)
.L_18:
        /*0064*/ 	.word	0x00000008
.L_19:


//--------------------- .nv.callgraph             --------------------------
	.section	.nv.callgraph,"",@"SHT_CUDA_CALLGRAPH"
	.align	4
	.sectionentsize	8
	.align		4
        /*0000*/ 	.word	0x00000000
	.align		4
        /*0004*/ 	.word	0xffffffff
	.align		4
        /*0008*/ 	.word	0x00000000
	.align		4
        /*000c*/ 	.word	0xfffffffe
	.align		4
        /*0010*/ 	.word	0x00000000
	.align		4
        /*0014*/ 	.word	0xfffffffd
	.align		4
        /*0018*/ 	.word	0x00000000
	.align		4
        /*001c*/ 	.word	0xfffffffc


//--------------------- .text.default_function_kernel --------------------------
	.section	.text.default_function_kernel,"ax",@progbits
	.align	128
        .global         default_function_kernel
        .type           default_function_kernel,@function
        .size           default_function_kernel,(.L_x_1 - default_function_kernel)
        .other          default_function_kernel,@"STO_CUDA_ENTRY STV_DEFAULT"
default_function_kernel:
.text.default_function_kernel:
[----:B------:R-:W-:Y:S01]  /*0000*/  LDC R1, c[0x0][0x37c] ;  /* 0x0000df00ff017b82 */ /* 0x000fe20000000800 */
[----:B------:R-:W0:Y:S01]  /*0010*/  S2R R6, SR_TID.X ;  /* 0x0000000000067919 */ /* 0x000e220000002100 */
[----:B------:R-:W1:Y:S01]  /*0020*/  LDCU.64 UR4, c[0x0][0x358] ;  /* 0x00006b00ff0477ac */ /* 0x000e620008000a00 */
[----:B------:R-:W2:Y:S01]  /*0030*/  S2R R9, SR_CTAID.X ;  /* 0x0000000000097919 */ /* 0x000ea20000002500 */
[----:B0-----:R-:W-:Y:S01]  /*0040*/  PRMT R2, R6, 0x9910, RZ ;  /* 0x0000991006027816 */ /* 0x001fe200000000ff */
[----:B--2---:R-:W-:-:S04]  /*0050*/  IMAD.HI.U32 R0, R9, 0x4bda12f7, RZ ;  /* 0x4bda12f709007827 */ /* 0x004fc800078e00ff */
[----:B------:R-:W-:Y:S01]  /*0060*/  IMAD R2, R2, 0x2b, RZ ;  /* 0x0000002b02027824 */ /* 0x000fe200078e02ff */
[----:B------:R-:W-:Y:S01]  /*0070*/  SHF.R.U32.HI R0, RZ, 0x3, R0 ;  /* 0x00000003ff007819 */ /* 0x000fe20000011600 */
[----:B------:R-:W-:-:S03]  /*0080*/  IMAD R6, R9, 0xc, R6 ;  /* 0x0000000c09067824 */ /* 0x000fc600078e0206 */
[----:B------:R-:W-:Y:S01]  /*0090*/  LOP3.LUT R2, R2, 0xffff, RZ, 0xc0, !PT ;  /* 0x0000ffff02027812 */ /* 0x000fe200078ec0ff */
[----:B------:R-:W-:-:S03]  /*00a0*/  IMAD.HI.U32 R7, R6, 0x38e38e39, RZ ;  /* 0x38e38e3906077827 */ /* 0x000fc600078e00ff */
[----:B------:R-:W-:Y:S01]  /*00b0*/  SHF.R.U32.HI R5, RZ, 0x9, R2 ;  /* 0x00000009ff057819 */ /* 0x000fe20000011602 */
[----:B------:R-:W-:Y:S01]  /*00c0*/  IMAD R4, R0, -0x1b, R9 ;  /* 0xffffffe500047824 */ /* 0x000fe200078e0209 */
[----:B------:R-:W0:Y:S01]  /*00d0*/  LDC.64 R2, c[0x0][0x380] ;  /* 0x0000e000ff027b82 */ /* 0x000e220000000a00 */
[----:B------:R-:W-:-:S03]  /*00e0*/  SHF.R.U32.HI R7, RZ, 0x3, R7 ;  /* 0x00000003ff077819 */ /* 0x000fc60000011607 */
[----:B------:R-:W-:Y:S02]  /*00f0*/  LEA R4, R4, R5, 0x2 ;  /* 0x0000000504047211 */ /* 0x000fe400078e10ff */
[----:B------:R-:W-:Y:S02]  /*0100*/  IMAD R7, R7, -0x24, R6 ;  /* 0xffffffdc07077824 */ /* 0x000fe400078e0206 */
[----:B------:R-:W-:-:S03]  /*0110*/  LOP3.LUT R4, R4, 0xff, RZ, 0xc0, !PT ;  /* 0x000000ff04047812 */ /* 0x000fc600078ec0ff */
[----:B------:R-:W-:Y:S02]  /*0120*/  SHF.R.U32.HI R7, RZ, 0x1, R7 ;  /* 0x00000001ff077819 */ /* 0x000fe40000011607 */
[----:B------:R-:W-:-:S03]  /*0130*/  IMAD R4, R4, 0x2b, RZ ;  /* 0x0000002b04047824 */ /* 0x000fc600078e02ff */
[----:B------:R-:W-:Y:S02]  /*0140*/  IMAD R7, R0, 0x144, R7 ;  /* 0x0000014400077824 */ /* 0x000fe400078e0207 */
[----:B------:R-:W-:-:S05]  /*0150*/  SHF.R.U32.HI R4, RZ, 0x8, R4 ;  /* 0x00000008ff047819 */ /* 0x000fca0000011604 */
[----:B------:R-:W-:Y:S02]  /*0160*/  IMAD R7, R4, 0x12, R7 ;  /* 0x0000001204077824 */ /* 0x000fe400078e0207 */
[----:B------:R-:W2:Y:S02]  /*0170*/  LDC.64 R4, c[0x0][0x388] ;  /* 0x0000e200ff047b82 */ /* 0x000ea40000000a00 */
[----:B0-----:R-:W-:-:S06]  /*0180*/  IMAD.WIDE.U32 R2, R7, 0x4, R2 ;  /* 0x0000000407027825 */ /* 0x001fcc00078e0002 */
[----:B-1----:R-:W3:Y:S01]  /*0190*/  LDG.E.CONSTANT R3, desc[UR4][R2.64] ;  /* 0x0000000402037981 */ /* 0x002ee2000c1e9900 */
[----:B------:R-:W-:-:S04]  /*01a0*/  IMAD R7, R9, 0x24, R6 ;  /* 0x0000002409077824 */ /* 0x000fc800078e0206 */
[----:B--2---:R-:W-:-:S05]  /*01b0*/  IMAD.WIDE.U32 R4, R7, 0x4, R4 ;  /* 0x0000000407047825 */ /* 0x004fca00078e0004 */
[----:B---3--:R-:W-:Y:S01]  /*01c0*/  STG.E desc[UR4][R4.64], R3 ;  /* 0x0000000304007986 */ /* 0x008fe2000c101904 */
[----:B------:R-:W-:Y:S05]  /*01d0*/  EXIT ;  /* 0x000000000000794d */ /* 0x000fea0003800000 */
.L_x_0:
[----:B------:R-:W-:-:S00]  /*01e0*/  BRA `(.L_x_0) ;  /* 0xfffffffc00fc7947 */ /* 0x000fc0000383ffff */
[----:B------:R-:W-:-:S00]  /*01f0*/  NOP ;  /* 0x0000000000007918 */ /* 0x000fc00000000000 */
        /* <DEDUP_REMOVED lines=8> */
.L_x_1:


//--------------------- .nv.shared.reserved.0     --------------------------
	.section	.nv.shared.reserved.0,"aw",@nobits
	.weak		__nv_reservedSMEM_offset_0_alias
	.size		__nv_reservedSMEM_offset_0_alias, 0, 64
	.other		__nv_reservedSMEM_offset_0_alias,@"STO_CUDA_RESERVED_SHARED STV_DEFAULT"
__nv_reservedSMEM_offset_0_alias:
	.zero		0
	.zero		64


//--------------------- .nv.constant0.default_function_kernel --------------------------
	.section	.nv.constant0.default_function_kernel,"a",@progbits
	.sectionflags	@""
	.align	4
.nv.constant0.default_function_kernel:
	.zero		912


//--------------------- SYMBOLS --------------------------

	.type		.nv.reservedSmem.offset0,@object
	.size		.nv.reservedSmem.offset0,0x4
